	.headerflags	@"EF_CUDA_TEXMODE_UNIFIED EF_CUDA_64BIT_ADDRESS EF_CUDA_ACCELERATORS EF_CUDA_SM90 EF_CUDA_VIRTUAL_SM(EF_CUDA_SM90)"
	.elftype	@"ET_EXEC"


//--------------------- .nv.info                  --------------------------
	.section	.nv.info,"",@"SHT_CUDA_INFO"
	.align	4


	//----- nvinfo : EIATTR_REGCOUNT
	.align		4
        /*0000*/ 	.byte	0x04, 0x2f
        /*0002*/ 	.short	(.L_1 - .L_0)
	.align		4
.L_0:
        /*0004*/ 	.word	index@(triton_poi_fused_add_clamp_73)
        /*0008*/ 	.word	0x0000000b


	//----- nvinfo : EIATTR_MIN_STACK_SIZE
	.align		4
.L_1:
        /*000c*/ 	.byte	0x04, 0x12
        /*000e*/ 	.short	(.L_3 - .L_2)
	.align		4
.L_2:
        /*0010*/ 	.word	index@(triton_poi_fused_add_clamp_73)
        /*0014*/ 	.word	0x00000000


	//----- nvinfo : EIATTR_FRAME_SIZE
	.align		4
.L_3:
        /*0018*/ 	.byte	0x04, 0x11
        /*001a*/ 	.short	(.L_5 - .L_4)
	.align		4
.L_4:
        /*001c*/ 	.word	index@(triton_poi_fused_add_clamp_73)
        /*0020*/ 	.word	0x00000000


	//----- nvinfo : EIATTR_MIN_STACK_SIZE
	.align		4
.L_5:
        /*0024*/ 	.byte	0x04, 0x12
        /*0026*/ 	.short	(.L_7 - .L_6)
	.align		4
.L_6:
        /*0028*/ 	.word	index@(triton_poi_fused_add_clamp_73)
        /*002c*/ 	.word	0x00000000
.L_7:


//--------------------- .nv.info.triton_poi_fused_add_clamp_73 --------------------------
	.section	.nv.info.triton_poi_fused_add_clamp_73,"",@"SHT_CUDA_INFO"
	.sectionflags	@""
	.align	4


	//----- nvinfo : EIATTR_CUDA_API_VERSION
	.align		4
        /*0000*/ 	.byte	0x04, 0x37
        /*0002*/ 	.short	(.L_9 - .L_8)
.L_8:
        /*0004*/ 	.word	0x0000007c


	//----- nvinfo : EIATTR_KPARAM_INFO
	.align		4
.L_9:
        /*0008*/ 	.byte	0x04, 0x17
        /*000a*/ 	.short	(.L_11 - .L_10)
.L_10:
        /*000c*/ 	.word	0x00000000
        /*0010*/ 	.short	0x0001
        /*0012*/ 	.short	0x0008
        /*0014*/ 	.byte	0x00, 0xf0, 0x11, 0x00


	//----- nvinfo : EIATTR_KPARAM_INFO
	.align		4
.L_11:
        /*0018*/ 	.byte	0x04, 0x17
        /*001a*/ 	.short	(.L_13 - .L_12)
.L_12:
        /*001c*/ 	.word	0x00000000
        /*0020*/ 	.short	0x0000
        /*0022*/ 	.short	0x0000
        /*0024*/ 	.byte	0x00, 0xf4, 0x21, 0x00


	//----- nvinfo : EIATTR_SPARSE_MMA_MASK
	.align		4
.L_13:
        /*0028*/ 	.byte	0x03, 0x50
        /*002a*/ 	.short	0x0000


	//----- nvinfo : EIATTR_MAXREG_COUNT
	.align		4
        /*002c*/ 	.byte	0x03, 0x1b
        /*002e*/ 	.short	0x00ff


	//----- nvinfo : EIATTR_EXIT_INSTR_OFFSETS
	.align		4
        /*0030*/ 	.byte	0x04, 0x1c
        /*0032*/ 	.short	(.L_15 - .L_14)


	//   ....[0]....
.L_14:
        /*0034*/ 	.word	0x000001b0


	//   ....[1]....
        /*0038*/ 	.word	0x00000200


	//----- nvinfo : EIATTR_REQNTID
	.align		4
.L_15:
        /*003c*/ 	.byte	0x04, 0x10
        /*003e*/ 	.short	(.L_17 - .L_16)
.L_16:
        /*0040*/ 	.word	0x00000020
        /*0044*/ 	.word	0x00000001
        /*0048*/ 	.word	0x00000001


	//----- nvinfo : EIATTR_CBANK_PARAM_SIZE
	.align		4
.L_17:
        /*004c*/ 	.byte	0x03, 0x19
        /*004e*/ 	.short	0x000c


	//----- nvinfo : EIATTR_PARAM_CBANK
	.align		4
        /*0050*/ 	.byte	0x04, 0x0a
        /*0052*/ 	.short	(.L_19 - .L_18)
	.align		4
.L_18:
        /*0054*/ 	.word	index@(.nv.constant0.triton_poi_fused_add_clamp_73)
        /*0058*/ 	.short	0x0210
        /*005a*/ 	.short	0x000c


	//----- nvinfo : EIATTR_SW_WAR
	.align		4
.L_19:
        /*005c*/ 	.byte	0x04, 0x36
        /*005e*/ 	.short	(.L_21 - .L_20)
.L_20:
        /*0060*/ 	.word	0x00000008
.L_21:


//--------------------- .nv.callgraph             --------------------------
	.section	.nv.callgraph,"",@"SHT_CUDA_CALLGRAPH"
	.align	4
	.sectionentsize	8
	.align		4
        /*0000*/ 	.word	0x00000000
	.align		4
        /*0004*/ 	.word	0xffffffff
	.align		4
        /*0008*/ 	.word	0x00000000
	.align		4
        /*000c*/ 	.word	0xfffffffe
	.align		4
        /*0010*/ 	.word	0x00000000
	.align		4
        /*0014*/ 	.word	0xfffffffd
	.align		4
        /*0018*/ 	.word	0x00000000
	.align		4
        /*001c*/ 	.word	0xfffffffc


//--------------------- .text.triton_poi_fused_add_clamp_73 --------------------------
	.section	.text.triton_poi_fused_add_clamp_73,"ax",@progbits
	.align	128
        .global         triton_poi_fused_add_clamp_73
        .type           triton_poi_fused_add_clamp_73,@function
        .size           triton_poi_fused_add_clamp_73,(.L_x_1 - triton_poi_fused_add_clamp_73)
        .other          triton_poi_fused_add_clamp_73,@"STO_CUDA_ENTRY STV_DEFAULT"
triton_poi_fused_add_clamp_73:
.text.triton_poi_fused_add_clamp_73:
[----:B------:R-:W0:Y:S02]  /*0000*/  LDC R1, c[0x0][0x28] ;  /* 0x00000a00ff017b82 */ /* 0x000e240000000800 */
[----:B------:R-:W1:Y:S01]  /*0010*/  S2R R0, SR_TID.X ;  /* 0x0000000000007919 */ /* 0x000e620000002100 */
[----:B------:R-:W-:Y:S01]  /*0020*/  IMAD.MOV.U32 R3, RZ, RZ, 0x3e000000 ;  /* 0x3e000000ff037424 */ /* 0x000fe200078e00ff */
[----:B------:R-:W2:Y:S01]  /*0030*/  S2R R5, SR_CTAID.X ;  /* 0x0000000000057919 */ /* 0x000ea20000002500 */
[----:B-1----:R-:W-:-:S05]  /*0040*/  IMAD.SHL.U32 R0, R0, 0x2, RZ ;  /* 0x0000000200007824 */ /* 0x002fca00078e00ff */
[----:B------:R-:W-:-:S05]  /*0050*/  LOP3.LUT R0, R0, 0x3e, RZ, 0xc0, !PT ;  /* 0x0000003e00007812 */ /* 0x000fca00078ec0ff */
[----:B--2---:R-:W-:-:S05]  /*0060*/  IMAD R5, R5, 0x40, R0 ;  /* 0x0000004005057824 */ /* 0x004fca00078e0200 */
[----:B------:R-:W-:Y:S02]  /*0070*/  IADD3 R0, R5, 0x1, RZ ;  /* 0x0000000105007810 */ /* 0x000fe40007ffe0ff */
[----:B------:R-:W-:Y:S02]  /*0080*/  I2FP.F32.S32 R2, R5 ;  /* 0x0000000500027245 */ /* 0x000fe40000201400 */
[----:B------:R-:W-:Y:S02]  /*0090*/  I2FP.F32.S32 R0, R0 ;  /* 0x0000000000007245 */ /* 0x000fe40000201400 */
[----:B------:R-:W-:Y:S01]  /*00a0*/  ISETP.GE.AND P0, PT, R5, 0x40, PT ;  /* 0x000000400500780c */ /* 0x000fe20003f06270 */
[----:B------:R-:W-:Y:S02]  /*00b0*/  FADD R2, R2, 0.5 ;  /* 0x3f00000002027421 */ /* 0x000fe40000000000 */
[----:B------:R-:W-:Y:S02]  /*00c0*/  FADD R0, R0, 0.5 ;  /* 0x3f00000000007421 */ /* 0x000fe40000000000 */
[----:B------:R-:W-:-:S02]  /*00d0*/  FFMA R2, R2, R3, -0.5 ;  /* 0xbf00000002027423 */ /* 0x000fc40000000003 */
[----:B------:R-:W-:-:S03]  /*00e0*/  FFMA R0, R0, R3, -0.5 ;  /* 0xbf00000000007423 */ /* 0x000fc60000000003 */
[----:B------:R-:W-:Y:S02]  /*00f0*/  FMNMX R4, RZ, R2, !PT ;  /* 0x00000002ff047209 */ /* 0x000fe40007800000 */
[----:B------:R-:W-:Y:S01]  /*0100*/  FMNMX R0, RZ, R0, !PT ;  /* 0x00000000ff007209 */ /* 0x000fe20007800000 */
[----:B------:R-:W1:Y:S03]  /*0110*/  LDC.64 R2, c[0x0][0x210] ;  /* 0x00008400ff027b82 */ /* 0x000e660000000a00 */
[----:B------:R-:W2:Y:S08]  /*0120*/  F2I.TRUNC.NTZ R4, R4 ;  /* 0x0000000400047305 */ /* 0x000eb0000020f100 */
[----:B------:R-:W3:Y:S01]  /*0130*/  F2I.TRUNC.NTZ R0, R0 ;  /* 0x0000000000007305 */ /* 0x000ee2000020f100 */
[----:B--2---:R-:W-:-:S05]  /*0140*/  VIMNMX R6, R4, 0x6, PT ;  /* 0x0000000604067848 */ /* 0x004fca0003fe0100 */
[----:B------:R-:W-:Y:S02]  /*0150*/  VIADD R6, R6, 0x1 ;  /* 0x0000000106067836 */ /* 0x000fe40000000000 */
[----:B-1----:R-:W-:Y:S01]  /*0160*/  IMAD.WIDE R2, R5, 0x8, R2 ;  /* 0x0000000805027825 */ /* 0x002fe200078e0202 */
[----:B---3--:R-:W-:Y:S02]  /*0170*/  VIMNMX R7, R0, 0x6, PT ;  /* 0x0000000600077848 */ /* 0x008fe40003fe0100 */
[----:B------:R-:W-:Y:S02]  /*0180*/  SHF.R.S32.HI R5, RZ, 0x1f, R6 ;  /* 0x0000001fff057819 */ /* 0x000fe40000011406 */
[----:B------:R-:W-:-:S04]  /*0190*/  IADD3 R8, R7, 0x1, RZ ;  /* 0x0000000107087810 */ /* 0x000fc80007ffe0ff */
[----:B------:R-:W-:Y:S01]  /*01a0*/  SHF.R.S32.HI R7, RZ, 0x1f, R8 ;  /* 0x0000001fff077819 */ /* 0x000fe20000011408 */
[----:B------:R-:W-:Y:S06]  /*01b0*/  @P0 EXIT ;  /* 0x000000000000094d */ /* 0x000fec0003800000 */
[----:B------:R-:W-:Y:S01]  /*01c0*/  IMAD.MOV.U32 R4, RZ, RZ, R6 ;  /* 0x000000ffff047224 */ /* 0x000fe200078e0006 */
[----:B------:R-:W-:Y:S01]  /*01d0*/  MOV R6, R8 ;  /* 0x0000000800067202 */ /* 0x000fe20000000f00 */
[----:B------:R-:W-:-:S04]  /*01e0*/  ULDC.64 UR4, c[0x0][0x208] ;  /* 0x0000820000047ab9 */ /* 0x000fc80000000a00 */
[----:B------:R-:W-:Y:S01]  /*01f0*/  STG.E.128 desc[UR4][R2.64], R4 ;  /* 0x0000000402007986 */ /* 0x000fe2000c101d04 */
[----:B------:R-:W-:Y:S05]  /*0200*/  EXIT ;  /* 0x000000000000794d */ /* 0x000fea0003800000 */
.L_x_0:
[----:B------:R-:W-:-:S00]  /*0210*/  BRA `(.L_x_0) ;  /* 0xfffffffc00fc7947 */ /* 0x000fc0000383ffff */
[----:B------:R-:W-:-:S00]  /*0220*/  NOP ;  /* 0x0000000000007918 */ /* 0x000fc00000000000 */
        /* <DEDUP_REMOVED lines=13> */
.L_x_1:


//--------------------- .nv.constant0.triton_poi_fused_add_clamp_73 --------------------------
	.section	.nv.constant0.triton_poi_fused_add_clamp_73,"a",@progbits
	.sectionflags	@""
	.align	4
.nv.constant0.triton_poi_fused_add_clamp_73:
	.zero		540
